//
// Generated by NVIDIA NVVM Compiler
//
// Compiler Build ID: CL-36424714
// Cuda compilation tools, release 13.0, V13.0.88
// Based on NVVM 20.0.0
//

.version 9.0
.target sm_100
.address_size 64

	// .globl	_Z7findMiniPiS_
.extern .func  (.param .b32 func_retval0) vprintf
(
	.param .b64 vprintf_param_0,
	.param .b64 vprintf_param_1
)
;
.global .align 1 .b8 $str[56] = {83, 111, 117, 32, 37, 100, 32, 101, 32, 111, 108, 104, 101, 105, 32, 112, 97, 114, 97, 32, 37, 100, 10, 116, 73, 100, 32, 61, 32, 37, 100, 44, 32, 98, 73, 100, 32, 61, 32, 37, 100, 44, 32, 114, 111, 117, 110, 100, 32, 61, 32, 37, 100, 32, 10};

.visible .entry _Z7findMiniPiS_(
	.param .u32 _Z7findMiniPiS__param_0,
	.param .u64 .ptr .align 1 _Z7findMiniPiS__param_1,
	.param .u64 .ptr .align 1 _Z7findMiniPiS__param_2
)
{
	.local .align 8 .b8 	__local_depot0[24];
	.reg .b64 	%SP;
	.reg .b64 	%SPL;
	.reg .pred 	%p<10>;
	.reg .b32 	%r<26>;
	.reg .b64 	%rd<20>;

	mov.u64 	%SPL, __local_depot0;
	cvta.local.u64 	%SP, %SPL;
	ld.param.u32 	%r10, [_Z7findMiniPiS__param_0];
	ld.param.u64 	%rd6, [_Z7findMiniPiS__param_1];
	ld.param.u64 	%rd5, [_Z7findMiniPiS__param_2];
	cvta.to.global.u64 	%rd1, %rd6;
	mov.u32 	%r1, %tid.x;
	mov.u32 	%r2, %ctaid.x;
	add.s32 	%r11, %r10, 1;
	setp.lt.u32 	%p1, %r11, 3;
	mul.wide.u32 	%rd7, %r2, 4;
	add.s64 	%rd2, %rd1, %rd7;
	@%p1 bra 	$L__BB0_11;
	add.u64 	%rd8, %SP, 0;
	add.u64 	%rd3, %SPL, 0;
	shr.u32 	%r12, %r10, 31;
	add.s32 	%r13, %r10, %r12;
	shr.s32 	%r25, %r13, 1;
	mul.lo.s32 	%r14, %r1, 9;
	add.s32 	%r4, %r14, %r2;
	mul.wide.u32 	%rd9, %r14, 4;
	add.s64 	%rd4, %rd2, %rd9;
	add.s32 	%r5, %r2, 9;
	mov.u64 	%rd14, $str;
$L__BB0_2:
	setp.ge.u32 	%p2, %r1, %r25;
	@%p2 bra 	$L__BB0_5;
	ld.global.u32 	%r15, [%rd4];
	mad.lo.s32 	%r16, %r25, 9, %r4;
	mul.wide.u32 	%rd10, %r16, 4;
	add.s64 	%rd11, %rd1, %rd10;
	ld.global.u32 	%r7, [%rd11];
	setp.le.s32 	%p3, %r15, %r7;
	@%p3 bra 	$L__BB0_5;
	st.global.u32 	[%rd4], %r7;
$L__BB0_5:
	setp.ne.s32 	%p4, %r1, 0;
	@%p4 bra 	$L__BB0_10;
	and.b32  	%r17, %r25, 1;
	setp.eq.b32 	%p5, %r17, 1;
	not.pred 	%p6, %p5;
	@%p6 bra 	$L__BB0_9;
	ld.global.u32 	%r18, [%rd2];
	mad.lo.s32 	%r19, %r25, 9, %r5;
	mul.wide.u32 	%rd12, %r19, 4;
	add.s64 	%rd13, %rd1, %rd12;
	ld.global.u32 	%r8, [%rd13];
	setp.le.s32 	%p7, %r18, %r8;
	@%p7 bra 	$L__BB0_9;
	st.global.u32 	[%rd2], %r8;
$L__BB0_9:
	mad.lo.s32 	%r20, %r25, 9, %r2;
	st.local.v2.u32 	[%rd3], {%r2, %r20};
	mov.b32 	%r21, 0;
	st.local.v2.u32 	[%rd3+8], {%r21, %r2};
	st.local.u32 	[%rd3+16], %r25;
	cvta.global.u64 	%rd15, %rd14;
	{ // callseq 0, 0
	.param .b64 param0;
	st.param.b64 	[param0], %rd15;
	.param .b64 param1;
	st.param.b64 	[param1], %rd8;
	.param .b32 retval0;
	call.uni (retval0), 
	vprintf, 
	(
	param0, 
	param1
	);
	ld.param.b32 	%r22, [retval0];
	} // callseq 0
$L__BB0_10:
	bar.sync 	0;
	shr.u32 	%r9, %r25, 1;
	setp.gt.u32 	%p8, %r25, 1;
	mov.u32 	%r25, %r9;
	@%p8 bra 	$L__BB0_2;
$L__BB0_11:
	setp.ne.s32 	%p9, %r1, 0;
	@%p9 bra 	$L__BB0_13;
	ld.global.u32 	%r24, [%rd2];
	cvta.to.global.u64 	%rd17, %rd5;
	add.s64 	%rd19, %rd17, %rd7;
	st.global.u32 	[%rd19], %r24;
$L__BB0_13:
	ret;

}


// ===== COMPILED SASS (sm_100) =====

	.target	sm_100

	.elftype	@"ET_EXEC"


//--------------------- .note.nv.tkinfo           --------------------------
	.section	.note.nv.tkinfo,"",@"SHT_NOTE"
	.sectionflags	@"SHF_NOTE_NV_TKINFO"
	.tkinfo
        /*0018*/ 	.word	0x00000002
        /*0030*/ 	.string	""
        /*0030*/ 	.string	"ptxas"
        /*0030*/ 	.string	"Cuda compilation tools, release 13.0, V13.0.88"
        /*0030*/ 	.string	"Build cuda_13.0.r13.0/compiler.36424714_0"
        /*0030*/ 	.string	"-arch sm_100 -m 64 "



//--------------------- .note.nv.cuinfo           --------------------------
	.section	.note.nv.cuinfo,"",@"SHT_NOTE"
	.sectionflags	@"SHF_NOTE_NV_CUINFO"
        /*0018*/ 	.short	0x0002
        /*001a*/ 	.short	0x0064
        /*001c*/ 	.short	0x0082
	.zero		2


//--------------------- .nv.info                  --------------------------
	.section	.nv.info,"",@"SHT_CUDA_INFO"
	.align	4


	//----- nvinfo : EIATTR_REGCOUNT
	.align		4
        /*0000*/ 	.byte	0x04, 0x2f
        /*0002*/ 	.short	(.L_2 - .L_1)
	.align		4
.L_1:
        /*0004*/ 	.word	index@(_Z7findMiniPiS_)
        /*0008*/ 	.word	0x00000018


	//----- nvinfo : EIATTR_FRAME_SIZE
	.align		4
.L_2:
        /*000c*/ 	.byte	0x04, 0x11
        /*000e*/ 	.short	(.L_4 - .L_3)
	.align		4
.L_3:
        /*0010*/ 	.word	index@(_Z7findMiniPiS_)
        /*0014*/ 	.word	0x00000018


	//----- nvinfo : EIATTR_MIN_STACK_SIZE
	.align		4
.L_4:
        /*0018*/ 	.byte	0x04, 0x12
        /*001a*/ 	.short	(.L_6 - .L_5)
	.align		4
.L_5:
        /*001c*/ 	.word	index@(_Z7findMiniPiS_)
        /*0020*/ 	.word	0x00000018
.L_6:


//--------------------- .nv.compat                --------------------------
	.section	.nv.compat,"",@"SHT_CUDA_COMPAT_INFO"
	.align	4
        /*0000*/ 	.byte	0x02, 0x09, 0x00, 0x00, 0x02, 0x02, 0x01, 0x00, 0x02, 0x05, 0x05, 0x00, 0x03, 0x07, 0x01, 0x01
        /*0010*/ 	.byte	0x02, 0x03, 0x00, 0x00, 0x02, 0x06, 0x01, 0x00, 0x04, 0x0b, 0x08, 0x00, 0x09, 0x00, 0x00, 0x00
        /*0020*/ 	.byte	0x00, 0x00, 0x00, 0x00


//--------------------- .nv.info._Z7findMiniPiS_  --------------------------
	.section	.nv.info._Z7findMiniPiS_,"",@"SHT_CUDA_INFO"
	.sectionflags	@""
	.align	4


	//----- nvinfo : EIATTR_CUDA_API_VERSION
	.align		4
        /*0000*/ 	.byte	0x04, 0x37
        /*0002*/ 	.short	(.L_8 - .L_7)
.L_7:
        /*0004*/ 	.word	0x00000082


	//----- nvinfo : EIATTR_KPARAM_INFO
	.align		4
.L_8:
        /*0008*/ 	.byte	0x04, 0x17
        /*000a*/ 	.short	(.L_10 - .L_9)
.L_9:
        /*000c*/ 	.word	0x00000000
        /*0010*/ 	.short	0x0002
        /*0012*/ 	.short	0x0010
        /*0014*/ 	.byte	0x00, 0xf5, 0x21, 0x00


	//----- nvinfo : EIATTR_KPARAM_INFO
	.align		4
.L_10:
        /*0018*/ 	.byte	0x04, 0x17
        /*001a*/ 	.short	(.L_12 - .L_11)
.L_11:
        /*001c*/ 	.word	0x00000000
        /*0020*/ 	.short	0x0001
        /*0022*/ 	.short	0x0008
        /*0024*/ 	.byte	0x00, 0xf5, 0x21, 0x00


	//----- nvinfo : EIATTR_KPARAM_INFO
	.align		4
.L_12:
        /*0028*/ 	.byte	0x04, 0x17
        /*002a*/ 	.short	(.L_14 - .L_13)
.L_13:
        /*002c*/ 	.word	0x00000000
        /*0030*/ 	.short	0x0000
        /*0032*/ 	.short	0x0000
        /*0034*/ 	.byte	0x00, 0xf0, 0x11, 0x00


	//----- nvinfo : EIATTR_SPARSE_MMA_MASK
	.align		4
.L_14:
        /*0038*/ 	.byte	0x03, 0x50
        /*003a*/ 	.short	0x0000


	//----- nvinfo : EIATTR_MAXREG_COUNT
	.align		4
        /*003c*/ 	.byte	0x03, 0x1b
        /*003e*/ 	.short	0x00ff


	//----- nvinfo : EIATTR_NUM_BARRIERS
	.align		4
        /*0040*/ 	.byte	0x02, 0x4c
        /*0042*/ 	.byte	0x01
	.zero		1


	//----- nvinfo : EIATTR_EXTERNS
	.align		4
        /*0044*/ 	.byte	0x04, 0x0f
        /*0046*/ 	.short	(.L_16 - .L_15)


	//   ....[0]....
	.align		4
.L_15:
        /*0048*/ 	.word	index@(vprintf)


	//----- nvinfo : EIATTR_MERCURY_ISA_VERSION
	.align		4
.L_16:
        /*004c*/ 	.byte	0x03, 0x5f
        /*004e*/ 	.short	0x0101


	//----- nvinfo : EIATTR_VRC_CTA_INIT_COUNT
	.align		4
        /*0050*/ 	.byte	0x02, 0x4a
	.zero		1
	.zero		1


	//----- nvinfo : EIATTR_SYSCALL_OFFSETS
	.align		4
        /*0054*/ 	.byte	0x04, 0x46
        /*0056*/ 	.short	(.L_18 - .L_17)


	//   ....[0]....
.L_17:
        /*0058*/ 	.word	0x00000460


	//----- nvinfo : EIATTR_EXIT_INSTR_OFFSETS
	.align		4
.L_18:
        /*005c*/ 	.byte	0x04, 0x1c
        /*005e*/ 	.short	(.L_20 - .L_19)


	//   ....[0]....
.L_19:
        /*0060*/ 	.word	0x000004e0


	//   ....[1]....
        /*0064*/ 	.word	0x00000570


	//----- nvinfo : EIATTR_CRS_STACK_SIZE
	.align		4
.L_20:
        /*0068*/ 	.byte	0x04, 0x1e
        /*006a*/ 	.short	(.L_22 - .L_21)
.L_21:
        /*006c*/ 	.word	0x00000000


	//----- nvinfo : EIATTR_CBANK_PARAM_SIZE
	.align		4
.L_22:
        /*0070*/ 	.byte	0x03, 0x19
        /*0072*/ 	.short	0x0018


	//----- nvinfo : EIATTR_PARAM_CBANK
	.align		4
        /*0074*/ 	.byte	0x04, 0x0a
        /*0076*/ 	.short	(.L_24 - .L_23)
	.align		4
.L_23:
        /*0078*/ 	.word	index@(.nv.constant0._Z7findMiniPiS_)
        /*007c*/ 	.short	0x0380
        /*007e*/ 	.short	0x0018


	//----- nvinfo : EIATTR_SW_WAR
	.align		4
.L_24:
        /*0080*/ 	.byte	0x04, 0x36
        /*0082*/ 	.short	(.L_26 - .L_25)
.L_25:
        /*0084*/ 	.word	0x00000008
.L_26:


//--------------------- .nv.callgraph             --------------------------
	.section	.nv.callgraph,"",@"SHT_CUDA_CALLGRAPH"
	.align	4
	.sectionentsize	8
	.align		4
        /*0000*/ 	.word	0x00000000
	.align		4
        /*0004*/ 	.word	0xffffffff
	.align		4
        /*0008*/ 	.word	index@(_Z7findMiniPiS_)
	.align		4
        /*000c*/ 	.word	index@(vprintf)
	.align		4
        /*0010*/ 	.word	0x00000000
	.align		4
        /*0014*/ 	.word	0xfffffffe
	.align		4
        /*0018*/ 	.word	0x00000000
	.align		4
        /*001c*/ 	.word	0xfffffffd
	.align		4
        /*0020*/ 	.word	0x00000000
	.align		4
        /*0024*/ 	.word	0xfffffffc


//--------------------- .nv.constant4             --------------------------
	.section	.nv.constant4,"a",@progbits
	.align	8
	.align		8
.nv.constant4:
        /*0000*/ 	.dword	vprintf
	.align		8
        /*0008*/ 	.dword	$str


//--------------------- .text._Z7findMiniPiS_     --------------------------
	.section	.text._Z7findMiniPiS_,"ax",@progbits
	.align	128
        .global         _Z7findMiniPiS_
        .type           _Z7findMiniPiS_,@function
        .size           _Z7findMiniPiS_,(.L_x_7 - _Z7findMiniPiS_)
        .other          _Z7findMiniPiS_,@"STO_CUDA_ENTRY STV_DEFAULT"
_Z7findMiniPiS_:
.text._Z7findMiniPiS_:
[----:B------:R-:W0:Y:S02]  /*0000*/  LDC R1, c[0x0][0x37c] ;  /* 0x0000df00ff017b82 */ /* 0x000e240000000800 */
[----:B0-----:R-:W-:Y:S01]  /*0010*/  VIADD R1, R1, 0xffffffe8 ;  /* 0xffffffe801017836 */ /* 0x001fe20000000000 */
[----:B------:R-:W0:Y:S05]  /*0020*/  LDCU UR4, c[0x0][0x2f8] ;  /* 0x00005f00ff0477ac */ /* 0x000e2a0008000800 */
[----:B------:R-:W1:Y:S01]  /*0030*/  S2UR UR45, SR_CTAID.X ;  /* 0x00000000002d79c3 */ /* 0x000e620000002500 */
[----:B------:R-:W2:Y:S01]  /*0040*/  S2R R19, SR_TID.X ;  /* 0x0000000000137919 */ /* 0x000ea20000002100 */
[----:B------:R-:W3:Y:S01]  /*0050*/  LDCU UR6, c[0x0][0x380] ;  /* 0x00007000ff0677ac */ /* 0x000ee20008000800 */
[----:B------:R-:W-:Y:S01]  /*0060*/  R2UR UR46, R1 ;  /* 0x00000000012e72ca */ /* 0x000fe200000e0000 */
[----:B------:R-:W4:Y:S01]  /*0070*/  LDCU UR5, c[0x0][0x2fc] ;  /* 0x00005f80ff0577ac */ /* 0x000f220008000800 */
[----:B------:R-:W1:Y:S01]  /*0080*/  LDCU.64 UR40, c[0x0][0x388] ;  /* 0x00007100ff2877ac */ /* 0x000e620008000a00 */
[----:B------:R-:W1:Y:S10]  /*0090*/  LDCU.64 UR38, c[0x0][0x358] ;  /* 0x00006b00ff2677ac */ /* 0x000e740008000a00 */
[----:B0-----:R-:W-:-:S02]  /*00a0*/  UIADD3 UR43, UP0, UPT, UR46, UR4, URZ ;  /* 0x000000042e2b7290 */ /* 0x001fc4000ff1e0ff */
[----:B---3--:R-:W-:Y:S02]  /*00b0*/  UIADD3 UR4, UPT, UPT, UR6, 0x1, URZ ;  /* 0x0000000106047890 */ /* 0x008fe4000fffe0ff */
[----:B----4-:R-:W-:Y:S02]  /*00c0*/  UIADD3.X UR44, UPT, UPT, URZ, UR5, URZ, UP0, !UPT ;  /* 0x00000005ff2c7290 */ /* 0x010fe400087fe4ff */
[----:B------:R-:W-:Y:S02]  /*00d0*/  UISETP.GE.U32.AND UP0, UPT, UR4, 0x3, UPT ;  /* 0x000000030400788c */ /* 0x000fe4000bf06070 */
[----:B-1----:R-:W-:-:S07]  /*00e0*/  UIMAD.WIDE.U32 UR40, UR45, 0x4, UR40 ;  /* 0x000000042d2878a5 */ /* 0x002fce000f8e0028 */
[----:B--2---:R-:W-:Y:S05]  /*00f0*/  BRA.U !UP0, `(.L_x_0) ;  /* 0x0000000108f47547 */ /* 0x004fea000b800000 */
[----:B------:R-:W-:Y:S01]  /*0100*/  IMAD R16, R19, 0x9, RZ ;  /* 0x0000000913107824 */ /* 0x000fe200078e02ff */
[----:B------:R-:W-:Y:S01]  /*0110*/  ULEA.HI UR4, UR6, UR6, URZ, 0x1 ;  /* 0x0000000606047291 */ /* 0x000fe2000f8f08ff */
[----:B------:R-:W-:Y:S01]  /*0120*/  IMAD.MOV.U32 R17, RZ, RZ, 0x4 ;  /* 0x00000004ff117424 */ /* 0x000fe200078e00ff */
[----:B------:R-:W0:Y:S02]  /*0130*/  LDCU.64 UR36, c[0x0][0x388] ;  /* 0x00007100ff2477ac */ /* 0x000e240008000a00 */
[C---:B------:R-:W-:Y:S01]  /*0140*/  IADD3 R18, PT, PT, R16.reuse, UR45, RZ ;  /* 0x0000002d10127c10 */ /* 0x040fe2000fffe0ff */
[----:B------:R-:W-:Y:S01]  /*0150*/  IMAD.WIDE.U32 R16, R16, R17, UR40 ;  /* 0x0000002810107e25 */ /* 0x000fe2000f8e0011 */
[----:B------:R-:W-:-:S12]  /*0160*/  USHF.R.S32.HI UR42, URZ, 0x1, UR4 ;  /* 0x00000001ff2a7899 */ /* 0x000fd80008011404 */
.L_x_5:
[C---:B------:R-:W-:Y:S01]  /*0170*/  ISETP.GE.U32.AND P1, PT, R19.reuse, UR42, PT ;  /* 0x0000002a13007c0c */ /* 0x040fe2000bf26070 */
[----:B------:R-:W-:Y:S01]  /*0180*/  BSSY.RECONVERGENT B0, `(.L_x_1) ;  /* 0x000000b000007945 */ /* 0x000fe20003800200 */
[----:B------:R-:W-:-:S11]  /*0190*/  ISETP.NE.AND P0, PT, R19, RZ, PT ;  /* 0x000000ff1300720c */ /* 0x000fd60003f05270 */
[----:B-1----:R-:W-:Y:S05]  /*01a0*/  @P1 BRA `(.L_x_2) ;  /* 0x0000000000201947 */ /* 0x002fea0003800000 */
[----:B------:R-:W1:Y:S01]  /*01b0*/  LDC.64 R2, c[0x0][0x388] ;  /* 0x0000e200ff027b82 */ /* 0x000e620000000a00 */
[----:B------:R-:W-:Y:S01]  /*01c0*/  IMAD.U32 R5, RZ, RZ, UR42 ;  /* 0x0000002aff057e24 */ /* 0x000fe2000f8e00ff */
[----:B------:R-:W2:Y:S03]  /*01d0*/  LDG.E R0, desc[UR38][R16.64] ;  /* 0x0000002610007981 */ /* 0x000ea6000c1e1900 */
[----:B------:R-:W-:-:S04]  /*01e0*/  IMAD R5, R5, 0x9, R18 ;  /* 0x0000000905057824 */ /* 0x000fc800078e0212 */
[----:B-1----:R-:W-:-:S06]  /*01f0*/  IMAD.WIDE.U32 R2, R5, 0x4, R2 ;  /* 0x0000000405027825 */ /* 0x002fcc00078e0002 */
[----:B------:R-:W2:Y:S02]  /*0200*/  LDG.E R3, desc[UR38][R2.64] ;  /* 0x0000002602037981 */ /* 0x000ea4000c1e1900 */
[----:B--2---:R-:W-:-:S13]  /*0210*/  ISETP.GT.AND P1, PT, R0, R3, PT ;  /* 0x000000030000720c */ /* 0x004fda0003f24270 */
[----:B------:R1:W-:Y:S02]  /*0220*/  @P1 STG.E desc[UR38][R16.64], R3 ;  /* 0x0000000310001986 */ /* 0x0003e4000c101926 */
.L_x_2:
[----:B0-----:R-:W-:Y:S05]  /*0230*/  BSYNC.RECONVERGENT B0 ;  /* 0x0000000000007941 */ /* 0x001fea0003800200 */
.L_x_1:
[----:B------:R-:W-:Y:S05]  /*0240*/  @P0 BRA `(.L_x_3) ;  /* 0x0000000000880947 */ /* 0x000fea0003800000 */
[----:B------:R-:W-:Y:S01]  /*0250*/  UIMAD UR4, UR42, 0x9, UR45 ;  /* 0x000000092a0478a4 */ /* 0x000fe2000f8e022d */
[----:B------:R-:W-:Y:S01]  /*0260*/  HFMA2 R6, -RZ, RZ, 0, 0 ;  /* 0x00000000ff067431 */ /* 0x000fe200000001ff */
[----:B------:R-:W-:Y:S01]  /*0270*/  MOV R2, 0x0 ;  /* 0x0000000000027802 */ /* 0x000fe20000000f00 */
[----:B------:R-:W-:Y:S01]  /*0280*/  IMAD.U32 R7, RZ, RZ, UR45 ;  /* 0x0000002dff077e24 */ /* 0x000fe2000f8e00ff */
[----:B------:R-:W-:Y:S01]  /*0290*/  MOV R0, UR42 ;  /* 0x0000002a00007c02 */ /* 0x000fe20008000f00 */
[----:B------:R-:W-:Y:S01]  /*02a0*/  IMAD.U32 R4, RZ, RZ, UR45 ;  /* 0x0000002dff047e24 */ /* 0x000fe2000f8e00ff */
[----:B------:R-:W-:Y:S01]  /*02b0*/  MOV R5, UR4 ;  /* 0x0000000400057c02 */ /* 0x000fe20008000f00 */
[----:B------:R-:W-:Y:S01]  /*02c0*/  ULOP3.LUT UR4, UR42, 0x1, URZ, 0xc0, !UPT ;  /* 0x000000012a047892 */ /* 0x000fe2000f8ec0ff */
[----:B------:R0:W-:Y:S01]  /*02d0*/  STL.64 [R1+0x8], R6 ;  /* 0x0000080601007387 */ /* 0x0001e20000100a00 */
[----:B-1----:R-:W1:Y:S01]  /*02e0*/  LDC.64 R2, c[0x4][R2] ;  /* 0x0100000002027b82 */ /* 0x002e620000000a00 */
[----:B------:R-:W2:Y:S02]  /*02f0*/  LDCU.64 UR6, c[0x4][0x8] ;  /* 0x01000100ff0677ac */ /* 0x000ea40008000a00 */
[----:B------:R0:W-:Y:S01]  /*0300*/  STL [R1+0x10], R0 ;  /* 0x0000100001007387 */ /* 0x0001e20000100800 */
[----:B------:R-:W-:-:S03]  /*0310*/  UISETP.NE.U32.AND UP0, UPT, UR4, 0x1, UPT ;  /* 0x000000010400788c */ /* 0x000fc6000bf05070 */
[----:B------:R0:W-:Y:S06]  /*0320*/  STL.64 [R1], R4 ;  /* 0x0000000401007387 */ /* 0x0001ec0000100a00 */
[----:B------:R-:W-:Y:S05]  /*0330*/  BRA.U UP0, `(.L_x_4) ;  /* 0x0000000100347547 */ /* 0x000fea000b800000 */
[----:B------:R-:W-:Y:S01]  /*0340*/  UIADD3 UR4, UPT, UPT, UR45, 0x9, URZ ;  /* 0x000000092d047890 */ /* 0x000fe2000fffe0ff */
[----:B0-----:R-:W-:Y:S01]  /*0350*/  IMAD.U32 R6, RZ, RZ, UR40 ;  /* 0x00000028ff067e24 */ /* 0x001fe2000f8e00ff */
[----:B------:R-:W-:Y:S02]  /*0360*/  MOV R7, UR41 ;  /* 0x0000002900077c02 */ /* 0x000fe40008000f00 */
[----:B------:R-:W-:-:S03]  /*0370*/  UIMAD UR4, UR42, 0x9, UR4 ;  /* 0x000000092a0478a4 */ /* 0x000fc6000f8e0204 */
[----:B------:R-:W3:Y:S01]  /*0380*/  LDG.E R6, desc[UR38][R6.64] ;  /* 0x0000002606067981 */ /* 0x000ee2000c1e1900 */
[----:B------:R-:W-:-:S06]  /*0390*/  UIMAD.WIDE.U32 UR4, UR4, 0x4, UR36 ;  /* 0x00000004040478a5 */ /* 0x000fcc000f8e0024 */
[----:B------:R-:W-:Y:S01]  /*03a0*/  MOV R5, UR5 ;  /* 0x0000000500057c02 */ /* 0x000fe20008000f00 */
[----:B------:R-:W-:-:S05]  /*03b0*/  IMAD.U32 R4, RZ, RZ, UR4 ;  /* 0x00000004ff047e24 */ /* 0x000fca000f8e00ff */
[----:B------:R-:W3:Y:S01]  /*03c0*/  LDG.E R5, desc[UR38][R4.64] ;  /* 0x0000002604057981 */ /* 0x000ee2000c1e1900 */
[----:B------:R-:W-:Y:S01]  /*03d0*/  IMAD.U32 R8, RZ, RZ, UR40 ;  /* 0x00000028ff087e24 */ /* 0x000fe2000f8e00ff */
[----:B------:R-:W-:Y:S02]  /*03e0*/  MOV R9, UR41 ;  /* 0x0000002900097c02 */ /* 0x000fe40008000f00 */
[----:B---3--:R-:W-:-:S13]  /*03f0*/  ISETP.GT.AND P0, PT, R6, R5, PT ;  /* 0x000000050600720c */ /* 0x008fda0003f04270 */
[----:B------:R3:W-:Y:S02]  /*0400*/  @P0 STG.E desc[UR38][R8.64], R5 ;  /* 0x0000000508000986 */ /* 0x0007e4000c101926 */
.L_x_4:
[----:B0-2---:R-:W-:Y:S01]  /*0410*/  IMAD.U32 R4, RZ, RZ, UR6 ;  /* 0x00000006ff047e24 */ /* 0x005fe2000f8e00ff */
[----:B---3--:R-:W-:Y:S01]  /*0420*/  MOV R5, UR7 ;  /* 0x0000000700057c02 */ /* 0x008fe20008000f00 */
[----:B------:R-:W-:Y:S01]  /*0430*/  IMAD.U32 R6, RZ, RZ, UR43 ;  /* 0x0000002bff067e24 */ /* 0x000fe2000f8e00ff */
[----:B------:R-:W-:-:S07]  /*0440*/  MOV R7, UR44 ;  /* 0x0000002c00077c02 */ /* 0x000fce0008000f00 */
[----:B------:R-:W-:-:S07]  /*0450*/  LEPC R20, `(.L_x_3) ;  /* 0x000000001014794e */ /* 0x000fce0000000000 */
[----:B-1----:R-:W-:Y:S05]  /*0460*/  CALL.ABS.NOINC R2 ;  /* 0x0000000002007343 */ /* 0x002fea0003c00000 */
.L_x_3:
[----:B------:R-:W-:Y:S05]  /*0470*/  WARPSYNC.ALL ;  /* 0x0000000000007948 */ /* 0x000fea0003800000 */
[----:B------:R-:W-:Y:S01]  /*0480*/  BAR.SYNC.DEFER_BLOCKING 0x0 ;  /* 0x0000000000007b1d */ /* 0x000fe20000010000 */
[----:B------:R-:W-:Y:S02]  /*0490*/  UISETP.GT.U32.AND UP0, UPT, UR42, 0x1, UPT ;  /* 0x000000012a00788c */ /* 0x000fe4000bf04070 */
[----:B------:R-:W-:-:S07]  /*04a0*/  USHF.R.U32.HI UR4, URZ, 0x1, UR42 ;  /* 0x00000001ff047899 */ /* 0x000fce000801162a */
[----:B------:R-:W-:Y:S01]  /*04b0*/  UMOV UR42, UR4 ;  /* 0x00000004002a7c82 */ /* 0x000fe20008000000 */
[----:B------:R-:W-:Y:S05]  /*04c0*/  BRA.U UP0, `(.L_x_5) ;  /* 0xfffffffd00287547 */ /* 0x000fea000b83ffff */
.L_x_0:
[----:B------:R-:W-:-:S13]  /*04d0*/  ISETP.NE.AND P0, PT, R19, RZ, PT ;  /* 0x000000ff1300720c */ /* 0x000fda0003f05270 */
[----:B------:R-:W-:Y:S05]  /*04e0*/  @P0 EXIT ;  /* 0x000000000000094d */ /* 0x000fea0003800000 */
[----:B------:R-:W-:Y:S01]  /*04f0*/  MOV R5, UR41 ;  /* 0x0000002900057c02 */ /* 0x000fe20008000f00 */
[----:B------:R-:W-:Y:S01]  /*0500*/  IMAD.U32 R4, RZ, RZ, UR40 ;  /* 0x00000028ff047e24 */ /* 0x000fe2000f8e00ff */
[----:B------:R-:W0:Y:S04]  /*0510*/  LDCU.64 UR4, c[0x0][0x390] ;  /* 0x00007200ff0477ac */ /* 0x000e280008000a00 */
[----:B------:R-:W2:Y:S01]  /*0520*/  LDG.E R5, desc[UR38][R4.64] ;  /* 0x0000002604057981 */ /* 0x000ea2000c1e1900 */
[----:B0-----:R-:W-:-:S06]  /*0530*/  UIMAD.WIDE.U32 UR4, UR45, 0x4, UR4 ;  /* 0x000000042d0478a5 */ /* 0x001fcc000f8e0004 */
[----:B------:R-:W-:Y:S01]  /*0540*/  IMAD.U32 R2, RZ, RZ, UR4 ;  /* 0x00000004ff027e24 */ /* 0x000fe2000f8e00ff */
[----:B-1----:R-:W-:-:S05]  /*0550*/  MOV R3, UR5 ;  /* 0x0000000500037c02 */ /* 0x002fca0008000f00 */
[----:B--2---:R-:W-:Y:S01]  /*0560*/  STG.E desc[UR38][R2.64], R5 ;  /* 0x0000000502007986 */ /* 0x004fe2000c101926 */
[----:B------:R-:W-:Y:S05]  /*0570*/  EXIT ;  /* 0x000000000000794d */ /* 0x000fea0003800000 */
.L_x_6:
[----:B------:R-:W-:-:S00]  /*0580*/  BRA `(.L_x_6) ;  /* 0xfffffffc00fc7947 */ /* 0x000fc0000383ffff */
[----:B------:R-:W-:-:S00]  /*0590*/  NOP ;  /* 0x0000000000007918 */ /* 0x000fc00000000000 */
        /* <DEDUP_REMOVED lines=14> */
.L_x_7:


//--------------------- .nv.global.init           --------------------------
	.section	.nv.global.init,"aw",@progbits
.nv.global.init:
	.type		$str,@object
	.size		$str,(.L_0 - $str)
$str:
        /*0000*/ 	.byte	0x53, 0x6f, 0x75, 0x20, 0x25, 0x64, 0x20, 0x65, 0x20, 0x6f, 0x6c, 0x68, 0x65, 0x69, 0x20, 0x70
        /*0010*/ 	.byte	0x61, 0x72, 0x61, 0x20, 0x25, 0x64, 0x0a, 0x74, 0x49, 0x64, 0x20, 0x3d, 0x20, 0x25, 0x64, 0x2c
        /*0020*/ 	.byte	0x20, 0x62, 0x49, 0x64, 0x20, 0x3d, 0x20, 0x25, 0x64, 0x2c, 0x20, 0x72, 0x6f, 0x75, 0x6e, 0x64
        /*0030*/ 	.byte	0x20, 0x3d, 0x20, 0x25, 0x64, 0x20, 0x0a, 0x00
.L_0:


//--------------------- .nv.shared.reserved.0     --------------------------
	.section	.nv.shared.reserved.0,"aw",@nobits
	.weak		__nv_reservedSMEM_offset_0_alias
	.size		__nv_reservedSMEM_offset_0_alias, 0, 64
	.other		__nv_reservedSMEM_offset_0_alias,@"STO_CUDA_RESERVED_SHARED STV_DEFAULT"
__nv_reservedSMEM_offset_0_alias:
	.zero		0
	.zero		64


//--------------------- .nv.constant0._Z7findMiniPiS_ --------------------------
	.section	.nv.constant0._Z7findMiniPiS_,"a",@progbits
	.sectionflags	@""
	.align	4
.nv.constant0._Z7findMiniPiS_:
	.zero		920


//--------------------- SYMBOLS --------------------------

	.type		.nv.reservedSmem.offset0,@object
	.size		.nv.reservedSmem.offset0,0x4
	.type		vprintf,@function
